//
// Generated by NVIDIA NVVM Compiler
//
// Compiler Build ID: CL-36424714
// Cuda compilation tools, release 13.0, V13.0.88
// Based on NVVM 20.0.0
//

.version 9.0
.target sm_100
.address_size 64

	// .globl	_Z16compute_distanceffffPf

.visible .entry _Z16compute_distanceffffPf(
	.param .f32 _Z16compute_distanceffffPf_param_0,
	.param .f32 _Z16compute_distanceffffPf_param_1,
	.param .f32 _Z16compute_distanceffffPf_param_2,
	.param .f32 _Z16compute_distanceffffPf_param_3,
	.param .u64 .ptr .align 1 _Z16compute_distanceffffPf_param_4
)
{
	.reg .pred 	%p<2>;
	.reg .b32 	%r<4>;
	.reg .b32 	%f<10>;
	.reg .b64 	%rd<3>;

	ld.param.f32 	%f1, [_Z16compute_distanceffffPf_param_0];
	ld.param.f32 	%f2, [_Z16compute_distanceffffPf_param_1];
	ld.param.f32 	%f3, [_Z16compute_distanceffffPf_param_2];
	ld.param.f32 	%f4, [_Z16compute_distanceffffPf_param_3];
	ld.param.u64 	%rd1, [_Z16compute_distanceffffPf_param_4];
	mov.u32 	%r1, %tid.x;
	mov.u32 	%r2, %ctaid.x;
	or.b32  	%r3, %r1, %r2;
	setp.ne.s32 	%p1, %r3, 0;
	@%p1 bra 	$L__BB0_2;
	cvta.to.global.u64 	%rd2, %rd1;
	sub.f32 	%f5, %f3, %f1;
	sub.f32 	%f6, %f4, %f2;
	mul.f32 	%f7, %f6, %f6;
	fma.rn.f32 	%f8, %f5, %f5, %f7;
	sqrt.rn.f32 	%f9, %f8;
	st.global.f32 	[%rd2], %f9;
$L__BB0_2:
	ret;

}


// ===== COMPILED SASS (sm_100) =====

	.target	sm_100

	.elftype	@"ET_EXEC"


//--------------------- .note.nv.tkinfo           --------------------------
	.section	.note.nv.tkinfo,"",@"SHT_NOTE"
	.sectionflags	@"SHF_NOTE_NV_TKINFO"
	.tkinfo
        /*0018*/ 	.word	0x00000002
        /*0030*/ 	.string	""
        /*0030*/ 	.string	"ptxas"
        /*0030*/ 	.string	"Cuda compilation tools, release 13.0, V13.0.88"
        /*0030*/ 	.string	"Build cuda_13.0.r13.0/compiler.36424714_0"
        /*0030*/ 	.string	"-arch sm_100 -m 64 "



//--------------------- .note.nv.cuinfo           --------------------------
	.section	.note.nv.cuinfo,"",@"SHT_NOTE"
	.sectionflags	@"SHF_NOTE_NV_CUINFO"
        /*0018*/ 	.short	0x0002
        /*001a*/ 	.short	0x0064
        /*001c*/ 	.short	0x0082
	.zero		2


//--------------------- .nv.info                  --------------------------
	.section	.nv.info,"",@"SHT_CUDA_INFO"
	.align	4


	//----- nvinfo : EIATTR_REGCOUNT
	.align		4
        /*0000*/ 	.byte	0x04, 0x2f
        /*0002*/ 	.short	(.L_1 - .L_0)
	.align		4
.L_0:
        /*0004*/ 	.word	index@(_Z16compute_distanceffffPf)
        /*0008*/ 	.word	0x0000000a


	//----- nvinfo : EIATTR_FRAME_SIZE
	.align		4
.L_1:
        /*000c*/ 	.byte	0x04, 0x11
        /*000e*/ 	.short	(.L_3 - .L_2)
	.align		4
.L_2:
        /*0010*/ 	.word	index@($__internal_0_$__cuda_sm20_sqrt_rn_f32_slowpath)
        /*0014*/ 	.word	0x00000000


	//----- nvinfo : EIATTR_FRAME_SIZE
	.align		4
.L_3:
        /*0018*/ 	.byte	0x04, 0x11
        /*001a*/ 	.short	(.L_5 - .L_4)
	.align		4
.L_4:
        /*001c*/ 	.word	index@(_Z16compute_distanceffffPf)
        /*0020*/ 	.word	0x00000000


	//----- nvinfo : EIATTR_MIN_STACK_SIZE
	.align		4
.L_5:
        /*0024*/ 	.byte	0x04, 0x12
        /*0026*/ 	.short	(.L_7 - .L_6)
	.align		4
.L_6:
        /*0028*/ 	.word	index@(_Z16compute_distanceffffPf)
        /*002c*/ 	.word	0x00000000
.L_7:


//--------------------- .nv.compat                --------------------------
	.section	.nv.compat,"",@"SHT_CUDA_COMPAT_INFO"
	.align	4
        /*0000*/ 	.byte	0x02, 0x09, 0x00, 0x00, 0x02, 0x02, 0x01, 0x00, 0x02, 0x05, 0x05, 0x00, 0x03, 0x07, 0x01, 0x01
        /*0010*/ 	.byte	0x02, 0x03, 0x00, 0x00, 0x02, 0x06, 0x01, 0x00, 0x04, 0x0b, 0x08, 0x00, 0x01, 0x00, 0x00, 0x00
        /*0020*/ 	.byte	0x00, 0x00, 0x00, 0x00


//--------------------- .nv.info._Z16compute_distanceffffPf --------------------------
	.section	.nv.info._Z16compute_distanceffffPf,"",@"SHT_CUDA_INFO"
	.sectionflags	@""
	.align	4


	//----- nvinfo : EIATTR_CUDA_API_VERSION
	.align		4
        /*0000*/ 	.byte	0x04, 0x37
        /*0002*/ 	.short	(.L_9 - .L_8)
.L_8:
        /*0004*/ 	.word	0x00000082


	//----- nvinfo : EIATTR_KPARAM_INFO
	.align		4
.L_9:
        /*0008*/ 	.byte	0x04, 0x17
        /*000a*/ 	.short	(.L_11 - .L_10)
.L_10:
        /*000c*/ 	.word	0x00000000
        /*0010*/ 	.short	0x0004
        /*0012*/ 	.short	0x0010
        /*0014*/ 	.byte	0x00, 0xf5, 0x21, 0x00


	//----- nvinfo : EIATTR_KPARAM_INFO
	.align		4
.L_11:
        /*0018*/ 	.byte	0x04, 0x17
        /*001a*/ 	.short	(.L_13 - .L_12)
.L_12:
        /*001c*/ 	.word	0x00000000
        /*0020*/ 	.short	0x0003
        /*0022*/ 	.short	0x000c
        /*0024*/ 	.byte	0x00, 0xf0, 0x11, 0x00


	//----- nvinfo : EIATTR_KPARAM_INFO
	.align		4
.L_13:
        /*0028*/ 	.byte	0x04, 0x17
        /*002a*/ 	.short	(.L_15 - .L_14)
.L_14:
        /*002c*/ 	.word	0x00000000
        /*0030*/ 	.short	0x0002
        /*0032*/ 	.short	0x0008
        /*0034*/ 	.byte	0x00, 0xf0, 0x11, 0x00


	//----- nvinfo : EIATTR_KPARAM_INFO
	.align		4
.L_15:
        /*0038*/ 	.byte	0x04, 0x17
        /*003a*/ 	.short	(.L_17 - .L_16)
.L_16:
        /*003c*/ 	.word	0x00000000
        /*0040*/ 	.short	0x0001
        /*0042*/ 	.short	0x0004
        /*0044*/ 	.byte	0x00, 0xf0, 0x11, 0x00


	//----- nvinfo : EIATTR_KPARAM_INFO
	.align		4
.L_17:
        /*0048*/ 	.byte	0x04, 0x17
        /*004a*/ 	.short	(.L_19 - .L_18)
.L_18:
        /*004c*/ 	.word	0x00000000
        /*0050*/ 	.short	0x0000
        /*0052*/ 	.short	0x0000
        /*0054*/ 	.byte	0x00, 0xf0, 0x11, 0x00


	//----- nvinfo : EIATTR_SPARSE_MMA_MASK
	.align		4
.L_19:
        /*0058*/ 	.byte	0x03, 0x50
        /*005a*/ 	.short	0x0000


	//----- nvinfo : EIATTR_MAXREG_COUNT
	.align		4
        /*005c*/ 	.byte	0x03, 0x1b
        /*005e*/ 	.short	0x00ff


	//----- nvinfo : EIATTR_MERCURY_ISA_VERSION
	.align		4
        /*0060*/ 	.byte	0x03, 0x5f
        /*0062*/ 	.short	0x0101


	//----- nvinfo : EIATTR_VRC_CTA_INIT_COUNT
	.align		4
        /*0064*/ 	.byte	0x02, 0x4a
	.zero		1
	.zero		1


	//----- nvinfo : EIATTR_EXIT_INSTR_OFFSETS
	.align		4
        /*0068*/ 	.byte	0x04, 0x1c
        /*006a*/ 	.short	(.L_21 - .L_20)


	//   ....[0]....
.L_20:
        /*006c*/ 	.word	0x00000040


	//   ....[1]....
        /*0070*/ 	.word	0x00000190


	//----- nvinfo : EIATTR_CRS_STACK_SIZE
	.align		4
.L_21:
        /*0074*/ 	.byte	0x04, 0x1e
        /*0076*/ 	.short	(.L_23 - .L_22)
.L_22:
        /*0078*/ 	.word	0x00000000


	//----- nvinfo : EIATTR_CBANK_PARAM_SIZE
	.align		4
.L_23:
        /*007c*/ 	.byte	0x03, 0x19
        /*007e*/ 	.short	0x0018


	//----- nvinfo : EIATTR_PARAM_CBANK
	.align		4
        /*0080*/ 	.byte	0x04, 0x0a
        /*0082*/ 	.short	(.L_25 - .L_24)
	.align		4
.L_24:
        /*0084*/ 	.word	index@(.nv.constant0._Z16compute_distanceffffPf)
        /*0088*/ 	.short	0x0380
        /*008a*/ 	.short	0x0018


	//----- nvinfo : EIATTR_SW_WAR
	.align		4
.L_25:
        /*008c*/ 	.byte	0x04, 0x36
        /*008e*/ 	.short	(.L_27 - .L_26)
.L_26:
        /*0090*/ 	.word	0x00000008
.L_27:


//--------------------- .nv.callgraph             --------------------------
	.section	.nv.callgraph,"",@"SHT_CUDA_CALLGRAPH"
	.align	4
	.sectionentsize	8
	.align		4
        /*0000*/ 	.word	0x00000000
	.align		4
        /*0004*/ 	.word	0xffffffff
	.align		4
        /*0008*/ 	.word	0x00000000
	.align		4
        /*000c*/ 	.word	0xfffffffe
	.align		4
        /*0010*/ 	.word	0x00000000
	.align		4
        /*0014*/ 	.word	0xfffffffd
	.align		4
        /*0018*/ 	.word	0x00000000
	.align		4
        /*001c*/ 	.word	0xfffffffc


//--------------------- .text._Z16compute_distanceffffPf --------------------------
	.section	.text._Z16compute_distanceffffPf,"ax",@progbits
	.align	128
        .global         _Z16compute_distanceffffPf
        .type           _Z16compute_distanceffffPf,@function
        .size           _Z16compute_distanceffffPf,(.L_x_4 - _Z16compute_distanceffffPf)
        .other          _Z16compute_distanceffffPf,@"STO_CUDA_ENTRY STV_DEFAULT"
_Z16compute_distanceffffPf:
.text._Z16compute_distanceffffPf:
[----:B------:R-:W-:Y:S01]  /*0000*/  LDC R1, c[0x0][0x37c] ;  /* 0x0000df00ff017b82 */ /* 0x000fe20000000800 */
[----:B------:R-:W0:Y:S07]  /*0010*/  S2R R0, SR_TID.X ;  /* 0x0000000000007919 */ /* 0x000e2e0000002100 */
[----:B------:R-:W0:Y:S02]  /*0020*/  S2UR UR4, SR_CTAID.X ;  /* 0x00000000000479c3 */ /* 0x000e240000002500 */
[----:B0-----:R-:W-:-:S13]  /*0030*/  LOP3.LUT P0, RZ, R0, UR4, RZ, 0xfc, !PT ;  /* 0x0000000400ff7c12 */ /* 0x001fda000f80fcff */
[----:B------:R-:W-:Y:S05]  /*0040*/  @P0 EXIT ;  /* 0x000000000000094d */ /* 0x000fea0003800000 */
[----:B------:R-:W0:Y:S01]  /*0050*/  LDC.64 R6, c[0x0][0x380] ;  /* 0x0000e000ff067b82 */ /* 0x000e220000000a00 */
[----:B------:R-:W1:Y:S07]  /*0060*/  LDCU.64 UR4, c[0x0][0x358] ;  /* 0x00006b00ff0477ac */ /* 0x000e6e0008000a00 */
[----:B------:R-:W0:Y:S02]  /*0070*/  LDC.64 R4, c[0x0][0x388] ;  /* 0x0000e200ff047b82 */ /* 0x000e240000000a00 */
[----:B0-----:R-:W-:Y:S01]  /*0080*/  FADD R2, R5, -R7 ;  /* 0x8000000705027221 */ /* 0x001fe20000000000 */
[----:B------:R-:W-:-:S03]  /*0090*/  FADD R0, R4, -R6 ;  /* 0x8000000604007221 */ /* 0x000fc60000000000 */
[----:B------:R-:W-:-:S04]  /*00a0*/  FMUL R3, R2, R2 ;  /* 0x0000000202037220 */ /* 0x000fc80000400000 */
[----:B------:R-:W-:-:S04]  /*00b0*/  FFMA R0, R0, R0, R3 ;  /* 0x0000000000007223 */ /* 0x000fc80000000003 */
[----:B------:R0:W2:Y:S01]  /*00c0*/  MUFU.RSQ R3, R0 ;  /* 0x0000000000037308 */ /* 0x0000a20000001400 */
[----:B------:R-:W-:-:S04]  /*00d0*/  IADD3 R2, PT, PT, R0, -0xd000000, RZ ;  /* 0xf300000000027810 */ /* 0x000fc80007ffe0ff */
[----:B------:R-:W-:-:S13]  /*00e0*/  ISETP.GT.U32.AND P0, PT, R2, 0x727fffff, PT ;  /* 0x727fffff0200780c */ /* 0x000fda0003f04070 */
[----:B012---:R-:W-:Y:S05]  /*00f0*/  @!P0 BRA `(.L_x_0) ;  /* 0x00000000000c8947 */ /* 0x007fea0003800000 */
[----:B------:R-:W-:-:S07]  /*0100*/  MOV R4, 0x120 ;  /* 0x0000012000047802 */ /* 0x000fce0000000f00 */
[----:B------:R-:W-:Y:S05]  /*0110*/  CALL.REL.NOINC `($__internal_0_$__cuda_sm20_sqrt_rn_f32_slowpath) ;  /* 0x0000000000207944 */ /* 0x000fea0003c00000 */
[----:B------:R-:W-:Y:S05]  /*0120*/  BRA `(.L_x_1) ;  /* 0x0000000000107947 */ /* 0x000fea0003800000 */
.L_x_0:
[----:B------:R-:W-:Y:S01]  /*0130*/  FMUL.FTZ R5, R0, R3 ;  /* 0x0000000300057220 */ /* 0x000fe20000410000 */
[----:B------:R-:W-:-:S03]  /*0140*/  FMUL.FTZ R3, R3, 0.5 ;  /* 0x3f00000003037820 */ /* 0x000fc60000410000 */
[----:B------:R-:W-:-:S04]  /*0150*/  FFMA R0, -R5, R5, R0 ;  /* 0x0000000505007223 */ /* 0x000fc80000000100 */
[----:B------:R-:W-:-:S07]  /*0160*/  FFMA R5, R0, R3, R5 ;  /* 0x0000000300057223 */ /* 0x000fce0000000005 */
.L_x_1:
[----:B------:R-:W0:Y:S02]  /*0170*/  LDC.64 R2, c[0x0][0x390] ;  /* 0x0000e400ff027b82 */ /* 0x000e240000000a00 */
[----:B0-----:R-:W-:Y:S01]  /*0180*/  STG.E desc[UR4][R2.64], R5 ;  /* 0x0000000502007986 */ /* 0x001fe2000c101904 */
[----:B------:R-:W-:Y:S05]  /*0190*/  EXIT ;  /* 0x000000000000794d */ /* 0x000fea0003800000 */
        .weak           $__internal_0_$__cuda_sm20_sqrt_rn_f32_slowpath
        .type           $__internal_0_$__cuda_sm20_sqrt_rn_f32_slowpath,@function
        .size           $__internal_0_$__cuda_sm20_sqrt_rn_f32_slowpath,(.L_x_4 - $__internal_0_$__cuda_sm20_sqrt_rn_f32_slowpath)
$__internal_0_$__cuda_sm20_sqrt_rn_f32_slowpath:
[----:B------:R-:W-:-:S13]  /*01a0*/  LOP3.LUT P0, RZ, R0, 0x7fffffff, RZ, 0xc0, !PT ;  /* 0x7fffffff00ff7812 */ /* 0x000fda000780c0ff */
[----:B------:R-:W-:Y:S01]  /*01b0*/  @!P0 MOV R2, R0 ;  /* 0x0000000000028202 */ /* 0x000fe20000000f00 */
[----:B------:R-:W-:Y:S06]  /*01c0*/  @!P0 BRA `(.L_x_2) ;  /* 0x0000000000448947 */ /* 0x000fec0003800000 */
[----:B------:R-:W-:-:S13]  /*01d0*/  FSETP.GEU.FTZ.AND P0, PT, R0, RZ, PT ;  /* 0x000000ff0000720b */ /* 0x000fda0003f1e000 */
[----:B------:R-:W-:Y:S01]  /*01e0*/  @!P0 MOV R2, 0x7fffffff ;  /* 0x7fffffff00028802 */ /* 0x000fe20000000f00 */
[----:B------:R-:W-:Y:S06]  /*01f0*/  @!P0 BRA `(.L_x_2) ;  /* 0x0000000000388947 */ /* 0x000fec0003800000 */
[----:B------:R-:W-:-:S13]  /*0200*/  FSETP.GTU.FTZ.AND P0, PT, |R0|, +INF , PT ;  /* 0x7f8000000000780b */ /* 0x000fda0003f1c200 */
[----:B------:R-:W-:Y:S01]  /*0210*/  @P0 FADD.FTZ R2, R0, 1 ;  /* 0x3f80000000020421 */ /* 0x000fe20000010000 */
[----:B------:R-:W-:Y:S06]  /*0220*/  @P0 BRA `(.L_x_2) ;  /* 0x00000000002c0947 */ /* 0x000fec0003800000 */
[----:B------:R-:W-:-:S13]  /*0230*/  FSETP.NEU.FTZ.AND P0, PT, |R0|, +INF , PT ;  /* 0x7f8000000000780b */ /* 0x000fda0003f1d200 */
[----:B------:R-:W-:Y:S01]  /*0240*/  @!P0 MOV R2, R0 ;  /* 0x0000000000028202 */ /* 0x000fe20000000f00 */
[----:B------:R-:W-:Y:S06]  /*0250*/  @!P0 BRA `(.L_x_2) ;  /* 0x0000000000208947 */ /* 0x000fec0003800000 */
[----:B------:R-:W-:-:S04]  /*0260*/  FFMA R0, R0, 1.84467440737095516160e+19, RZ ;  /* 0x5f80000000007823 */ /* 0x000fc800000000ff */
[----:B------:R-:W0:Y:S02]  /*0270*/  MUFU.RSQ R3, R0 ;  /* 0x0000000000037308 */ /* 0x000e240000001400 */
[----:B0-----:R-:W-:Y:S01]  /*0280*/  FMUL.FTZ R5, R0, R3 ;  /* 0x0000000300057220 */ /* 0x001fe20000410000 */
[----:B------:R-:W-:-:S03]  /*0290*/  FMUL.FTZ R3, R3, 0.5 ;  /* 0x3f00000003037820 */ /* 0x000fc60000410000 */
[----:B------:R-:W-:-:S04]  /*02a0*/  FADD.FTZ R2, -R5, -RZ ;  /* 0x800000ff05027221 */ /* 0x000fc80000010100 */
[----:B------:R-:W-:-:S04]  /*02b0*/  FFMA R2, R5, R2, R0 ;  /* 0x0000000205027223 */ /* 0x000fc80000000000 */
[----:B------:R-:W-:-:S04]  /*02c0*/  FFMA R2, R2, R3, R5 ;  /* 0x0000000302027223 */ /* 0x000fc80000000005 */
[----:B------:R-:W-:-:S07]  /*02d0*/  FMUL.FTZ R2, R2, 2.3283064365386962891e-10 ;  /* 0x2f80000002027820 */ /* 0x000fce0000410000 */
.L_x_2:
[----:B------:R-:W-:Y:S01]  /*02e0*/  HFMA2 R3, -RZ, RZ, 0, 0 ;  /* 0x00000000ff037431 */ /* 0x000fe200000001ff */
[----:B------:R-:W-:Y:S02]  /*02f0*/  MOV R5, R2 ;  /* 0x0000000200057202 */ /* 0x000fe40000000f00 */
[----:B------:R-:W-:-:S04]  /*0300*/  MOV R2, R4 ;  /* 0x0000000400027202 */ /* 0x000fc80000000f00 */
[----:B------:R-:W-:Y:S05]  /*0310*/  RET.REL.NODEC R2 `(_Z16compute_distanceffffPf) ;  /* 0xfffffffc02387950 */ /* 0x000fea0003c3ffff */
.L_x_3:
[----:B------:R-:W-:-:S00]  /*0320*/  BRA `(.L_x_3) ;  /* 0xfffffffc00fc7947 */ /* 0x000fc0000383ffff */
[----:B------:R-:W-:-:S00]  /*0330*/  NOP ;  /* 0x0000000000007918 */ /* 0x000fc00000000000 */
        /* <DEDUP_REMOVED lines=12> */
.L_x_4:


//--------------------- .nv.shared.reserved.0     --------------------------
	.section	.nv.shared.reserved.0,"aw",@nobits
	.weak		__nv_reservedSMEM_offset_0_alias
	.size		__nv_reservedSMEM_offset_0_alias, 0, 64
	.other		__nv_reservedSMEM_offset_0_alias,@"STO_CUDA_RESERVED_SHARED STV_DEFAULT"
__nv_reservedSMEM_offset_0_alias:
	.zero		0
	.zero		64


//--------------------- .nv.constant0._Z16compute_distanceffffPf --------------------------
	.section	.nv.constant0._Z16compute_distanceffffPf,"a",@progbits
	.sectionflags	@""
	.align	4
.nv.constant0._Z16compute_distanceffffPf:
	.zero		920


//--------------------- SYMBOLS --------------------------

	.type		.nv.reservedSmem.offset0,@object
	.size		.nv.reservedSmem.offset0,0x4
